//
// Generated by NVIDIA NVVM Compiler
//
// Compiler Build ID: CL-36424714
// Cuda compilation tools, release 13.0, V13.0.88
// Based on NVVM 20.0.0
//

.version 9.0
.target sm_100
.address_size 64

	// .globl	_Z18convolution_kernelPfS_ii
.const .align 4 .b8 mask_c[36];

.visible .entry _Z18convolution_kernelPfS_ii(
	.param .u64 .ptr .align 1 _Z18convolution_kernelPfS_ii_param_0,
	.param .u64 .ptr .align 1 _Z18convolution_kernelPfS_ii_param_1,
	.param .u32 _Z18convolution_kernelPfS_ii_param_2,
	.param .u32 _Z18convolution_kernelPfS_ii_param_3
)
{
	.reg .pred 	%p<32>;
	.reg .b32 	%r<21>;
	.reg .b32 	%f<65>;
	.reg .b64 	%rd<26>;

	ld.param.u64 	%rd7, [_Z18convolution_kernelPfS_ii_param_0];
	ld.param.u64 	%rd6, [_Z18convolution_kernelPfS_ii_param_1];
	ld.param.u32 	%r7, [_Z18convolution_kernelPfS_ii_param_2];
	ld.param.u32 	%r8, [_Z18convolution_kernelPfS_ii_param_3];
	cvta.to.global.u64 	%rd1, %rd7;
	mov.u32 	%r9, %ntid.y;
	mov.u32 	%r10, %ctaid.y;
	mov.u32 	%r11, %tid.y;
	mad.lo.s32 	%r1, %r9, %r10, %r11;
	mov.u32 	%r12, %ntid.x;
	mov.u32 	%r13, %ctaid.x;
	mov.u32 	%r14, %tid.x;
	mad.lo.s32 	%r2, %r12, %r13, %r14;
	setp.ge.s32 	%p3, %r1, %r8;
	setp.ge.s32 	%p4, %r2, %r7;
	or.pred  	%p5, %p4, %p3;
	@%p5 bra 	$L__BB0_20;
	setp.eq.s32 	%p6, %r1, 0;
	add.s32 	%r15, %r1, -1;
	mul.lo.s32 	%r3, %r15, %r7;
	setp.lt.s32 	%p7, %r2, 1;
	cvt.s64.s32 	%rd8, %r3;
	cvt.s64.s32 	%rd2, %r2;
	add.s64 	%rd9, %rd2, %rd8;
	shl.b64 	%rd10, %rd9, 2;
	add.s64 	%rd3, %rd1, %rd10;
	mov.f32 	%f57, 0f00000000;
	or.pred  	%p8, %p6, %p7;
	@%p8 bra 	$L__BB0_3;
	ld.const.f32 	%f20, [mask_c];
	ld.global.f32 	%f21, [%rd3+-4];
	mul.f32 	%f22, %f20, %f21;
	div.rn.f32 	%f23, %f22, 0f41100000;
	add.f32 	%f57, %f23, 0f00000000;
$L__BB0_3:
	setp.eq.s32 	%p9, %r1, 0;
	setp.lt.s32 	%p10, %r2, 0;
	or.pred  	%p11, %p9, %p10;
	@%p11 bra 	$L__BB0_5;
	ld.const.f32 	%f24, [mask_c+4];
	add.s32 	%r16, %r2, %r3;
	mul.wide.s32 	%rd11, %r16, 4;
	add.s64 	%rd12, %rd1, %rd11;
	ld.global.f32 	%f25, [%rd12];
	mul.f32 	%f26, %f24, %f25;
	div.rn.f32 	%f27, %f26, 0f41100000;
	add.f32 	%f57, %f57, %f27;
$L__BB0_5:
	setp.eq.s32 	%p12, %r1, 0;
	add.s32 	%r17, %r2, 1;
	setp.gt.s32 	%p13, %r2, -2;
	setp.lt.s32 	%p14, %r17, %r7;
	and.pred  	%p1, %p13, %p14;
	not.pred 	%p16, %p1;
	or.pred  	%p17, %p12, %p16;
	@%p17 bra 	$L__BB0_7;
	ld.const.f32 	%f28, [mask_c+8];
	ld.global.f32 	%f29, [%rd3+4];
	mul.f32 	%f30, %f28, %f29;
	div.rn.f32 	%f31, %f30, 0f41100000;
	add.f32 	%f57, %f57, %f31;
$L__BB0_7:
	setp.gt.s32 	%p18, %r2, 0;
	mul.lo.s32 	%r4, %r1, %r7;
	setp.le.s32 	%p19, %r2, %r7;
	and.pred  	%p2, %p18, %p19;
	cvt.s64.s32 	%rd13, %r4;
	add.s64 	%rd14, %rd2, %rd13;
	shl.b64 	%rd15, %rd14, 2;
	add.s64 	%rd4, %rd1, %rd15;
	not.pred 	%p20, %p2;
	@%p20 bra 	$L__BB0_9;
	ld.const.f32 	%f32, [mask_c+12];
	ld.global.f32 	%f33, [%rd4+-4];
	mul.f32 	%f34, %f32, %f33;
	div.rn.f32 	%f35, %f34, 0f41100000;
	add.f32 	%f57, %f57, %f35;
$L__BB0_9:
	setp.lt.s32 	%p21, %r2, 0;
	@%p21 bra 	$L__BB0_11;
	ld.const.f32 	%f36, [mask_c+16];
	add.s32 	%r18, %r2, %r4;
	mul.wide.s32 	%rd16, %r18, 4;
	add.s64 	%rd17, %rd1, %rd16;
	ld.global.f32 	%f37, [%rd17];
	mul.f32 	%f38, %f36, %f37;
	div.rn.f32 	%f39, %f38, 0f41100000;
	add.f32 	%f57, %f57, %f39;
$L__BB0_11:
	@%p16 bra 	$L__BB0_13;
	ld.const.f32 	%f40, [mask_c+20];
	ld.global.f32 	%f41, [%rd4+4];
	mul.f32 	%f42, %f40, %f41;
	div.rn.f32 	%f43, %f42, 0f41100000;
	add.f32 	%f57, %f57, %f43;
$L__BB0_13:
	add.s32 	%r5, %r1, 1;
	setp.ge.u32 	%p23, %r5, %r8;
	add.s32 	%r6, %r4, %r7;
	cvt.s64.s32 	%rd18, %r6;
	add.s64 	%rd19, %rd2, %rd18;
	shl.b64 	%rd20, %rd19, 2;
	add.s64 	%rd5, %rd1, %rd20;
	or.pred  	%p25, %p23, %p20;
	@%p25 bra 	$L__BB0_15;
	ld.const.f32 	%f44, [mask_c+24];
	ld.global.f32 	%f45, [%rd5+-4];
	mul.f32 	%f46, %f44, %f45;
	div.rn.f32 	%f47, %f46, 0f41100000;
	add.f32 	%f57, %f57, %f47;
$L__BB0_15:
	setp.ge.u32 	%p26, %r5, %r8;
	setp.lt.s32 	%p27, %r2, 0;
	or.pred  	%p28, %p26, %p27;
	@%p28 bra 	$L__BB0_17;
	ld.const.f32 	%f48, [mask_c+28];
	add.s32 	%r19, %r2, %r6;
	mul.wide.s32 	%rd21, %r19, 4;
	add.s64 	%rd22, %rd1, %rd21;
	ld.global.f32 	%f49, [%rd22];
	mul.f32 	%f50, %f48, %f49;
	div.rn.f32 	%f51, %f50, 0f41100000;
	add.f32 	%f57, %f57, %f51;
$L__BB0_17:
	setp.ge.u32 	%p29, %r5, %r8;
	or.pred  	%p31, %p29, %p16;
	@%p31 bra 	$L__BB0_19;
	ld.const.f32 	%f52, [mask_c+32];
	ld.global.f32 	%f53, [%rd5+4];
	mul.f32 	%f54, %f52, %f53;
	div.rn.f32 	%f55, %f54, 0f41100000;
	add.f32 	%f57, %f57, %f55;
$L__BB0_19:
	add.s32 	%r20, %r4, %r2;
	cvta.to.global.u64 	%rd23, %rd6;
	mul.wide.s32 	%rd24, %r20, 4;
	add.s64 	%rd25, %rd23, %rd24;
	st.global.f32 	[%rd25], %f57;
$L__BB0_20:
	ret;

}


// ===== COMPILED SASS (sm_100) =====

	.target	sm_100

	.elftype	@"ET_EXEC"


//--------------------- .note.nv.tkinfo           --------------------------
	.section	.note.nv.tkinfo,"",@"SHT_NOTE"
	.sectionflags	@"SHF_NOTE_NV_TKINFO"
	.tkinfo
        /*0018*/ 	.word	0x00000002
        /*0030*/ 	.string	""
        /*0030*/ 	.string	"ptxas"
        /*0030*/ 	.string	"Cuda compilation tools, release 13.0, V13.0.88"
        /*0030*/ 	.string	"Build cuda_13.0.r13.0/compiler.36424714_0"
        /*0030*/ 	.string	"-arch sm_100 -m 64 "



//--------------------- .note.nv.cuinfo           --------------------------
	.section	.note.nv.cuinfo,"",@"SHT_NOTE"
	.sectionflags	@"SHF_NOTE_NV_CUINFO"
        /*0018*/ 	.short	0x0002
        /*001a*/ 	.short	0x0064
        /*001c*/ 	.short	0x0082
	.zero		2


//--------------------- .nv.info                  --------------------------
	.section	.nv.info,"",@"SHT_CUDA_INFO"
	.align	4


	//----- nvinfo : EIATTR_REGCOUNT
	.align		4
        /*0000*/ 	.byte	0x04, 0x2f
        /*0002*/ 	.short	(.L_2 - .L_1)
	.align		4
.L_1:
        /*0004*/ 	.word	index@(_Z18convolution_kernelPfS_ii)
        /*0008*/ 	.word	0x00000016


	//----- nvinfo : EIATTR_FRAME_SIZE
	.align		4
.L_2:
        /*000c*/ 	.byte	0x04, 0x11
        /*000e*/ 	.short	(.L_4 - .L_3)
	.align		4
.L_3:
        /*0010*/ 	.word	index@($__internal_0_$__cuda_sm3x_div_rn_noftz_f32_slowpath)
        /*0014*/ 	.word	0x00000000


	//----- nvinfo : EIATTR_FRAME_SIZE
	.align		4
.L_4:
        /*0018*/ 	.byte	0x04, 0x11
        /*001a*/ 	.short	(.L_6 - .L_5)
	.align		4
.L_5:
        /*001c*/ 	.word	index@(_Z18convolution_kernelPfS_ii)
        /*0020*/ 	.word	0x00000000


	//----- nvinfo : EIATTR_MIN_STACK_SIZE
	.align		4
.L_6:
        /*0024*/ 	.byte	0x04, 0x12
        /*0026*/ 	.short	(.L_8 - .L_7)
	.align		4
.L_7:
        /*0028*/ 	.word	index@(_Z18convolution_kernelPfS_ii)
        /*002c*/ 	.word	0x00000000
.L_8:


//--------------------- .nv.compat                --------------------------
	.section	.nv.compat,"",@"SHT_CUDA_COMPAT_INFO"
	.align	4
        /*0000*/ 	.byte	0x02, 0x09, 0x00, 0x00, 0x02, 0x02, 0x01, 0x00, 0x02, 0x05, 0x05, 0x00, 0x03, 0x07, 0x01, 0x01
        /*0010*/ 	.byte	0x02, 0x03, 0x00, 0x00, 0x02, 0x06, 0x01, 0x00, 0x04, 0x0b, 0x08, 0x00, 0x01, 0x00, 0x00, 0x00
        /*0020*/ 	.byte	0x00, 0x00, 0x00, 0x00


//--------------------- .nv.info._Z18convolution_kernelPfS_ii --------------------------
	.section	.nv.info._Z18convolution_kernelPfS_ii,"",@"SHT_CUDA_INFO"
	.sectionflags	@""
	.align	4


	//----- nvinfo : EIATTR_CUDA_API_VERSION
	.align		4
        /*0000*/ 	.byte	0x04, 0x37
        /*0002*/ 	.short	(.L_10 - .L_9)
.L_9:
        /*0004*/ 	.word	0x00000082


	//----- nvinfo : EIATTR_KPARAM_INFO
	.align		4
.L_10:
        /*0008*/ 	.byte	0x04, 0x17
        /*000a*/ 	.short	(.L_12 - .L_11)
.L_11:
        /*000c*/ 	.word	0x00000000
        /*0010*/ 	.short	0x0003
        /*0012*/ 	.short	0x0014
        /*0014*/ 	.byte	0x00, 0xf0, 0x11, 0x00


	//----- nvinfo : EIATTR_KPARAM_INFO
	.align		4
.L_12:
        /*0018*/ 	.byte	0x04, 0x17
        /*001a*/ 	.short	(.L_14 - .L_13)
.L_13:
        /*001c*/ 	.word	0x00000000
        /*0020*/ 	.short	0x0002
        /*0022*/ 	.short	0x0010
        /*0024*/ 	.byte	0x00, 0xf0, 0x11, 0x00


	//----- nvinfo : EIATTR_KPARAM_INFO
	.align		4
.L_14:
        /*0028*/ 	.byte	0x04, 0x17
        /*002a*/ 	.short	(.L_16 - .L_15)
.L_15:
        /*002c*/ 	.word	0x00000000
        /*0030*/ 	.short	0x0001
        /*0032*/ 	.short	0x0008
        /*0034*/ 	.byte	0x00, 0xf5, 0x21, 0x00


	//----- nvinfo : EIATTR_KPARAM_INFO
	.align		4
.L_16:
        /*0038*/ 	.byte	0x04, 0x17
        /*003a*/ 	.short	(.L_18 - .L_17)
.L_17:
        /*003c*/ 	.word	0x00000000
        /*0040*/ 	.short	0x0000
        /*0042*/ 	.short	0x0000
        /*0044*/ 	.byte	0x00, 0xf5, 0x21, 0x00


	//----- nvinfo : EIATTR_SPARSE_MMA_MASK
	.align		4
.L_18:
        /*0048*/ 	.byte	0x03, 0x50
        /*004a*/ 	.short	0x0000


	//----- nvinfo : EIATTR_MAXREG_COUNT
	.align		4
        /*004c*/ 	.byte	0x03, 0x1b
        /*004e*/ 	.short	0x00ff


	//----- nvinfo : EIATTR_MERCURY_ISA_VERSION
	.align		4
        /*0050*/ 	.byte	0x03, 0x5f
        /*0052*/ 	.short	0x0101


	//----- nvinfo : EIATTR_VRC_CTA_INIT_COUNT
	.align		4
        /*0054*/ 	.byte	0x02, 0x4a
	.zero		1
	.zero		1


	//----- nvinfo : EIATTR_EXIT_INSTR_OFFSETS
	.align		4
        /*0058*/ 	.byte	0x04, 0x1c
        /*005a*/ 	.short	(.L_20 - .L_19)


	//   ....[0]....
.L_19:
        /*005c*/ 	.word	0x000000c0


	//   ....[1]....
        /*0060*/ 	.word	0x00000f30


	//----- nvinfo : EIATTR_CRS_STACK_SIZE
	.align		4
.L_20:
        /*0064*/ 	.byte	0x04, 0x1e
        /*0066*/ 	.short	(.L_22 - .L_21)
.L_21:
        /*0068*/ 	.word	0x00000000


	//----- nvinfo : EIATTR_CBANK_PARAM_SIZE
	.align		4
.L_22:
        /*006c*/ 	.byte	0x03, 0x19
        /*006e*/ 	.short	0x0018


	//----- nvinfo : EIATTR_PARAM_CBANK
	.align		4
        /*0070*/ 	.byte	0x04, 0x0a
        /*0072*/ 	.short	(.L_24 - .L_23)
	.align		4
.L_23:
        /*0074*/ 	.word	index@(.nv.constant0._Z18convolution_kernelPfS_ii)
        /*0078*/ 	.short	0x0380
        /*007a*/ 	.short	0x0018


	//----- nvinfo : EIATTR_SW_WAR
	.align		4
.L_24:
        /*007c*/ 	.byte	0x04, 0x36
        /*007e*/ 	.short	(.L_26 - .L_25)
.L_25:
        /*0080*/ 	.word	0x00000008
.L_26:


//--------------------- .nv.callgraph             --------------------------
	.section	.nv.callgraph,"",@"SHT_CUDA_CALLGRAPH"
	.align	4
	.sectionentsize	8
	.align		4
        /*0000*/ 	.word	0x00000000
	.align		4
        /*0004*/ 	.word	0xffffffff
	.align		4
        /*0008*/ 	.word	0x00000000
	.align		4
        /*000c*/ 	.word	0xfffffffe
	.align		4
        /*0010*/ 	.word	0x00000000
	.align		4
        /*0014*/ 	.word	0xfffffffd
	.align		4
        /*0018*/ 	.word	0x00000000
	.align		4
        /*001c*/ 	.word	0xfffffffc


//--------------------- .nv.constant3             --------------------------
	.section	.nv.constant3,"a",@progbits
	.align	4
.nv.constant3:
	.type		mask_c,@object
	.size		mask_c,(.L_0 - mask_c)
mask_c:
	.zero		36
.L_0:


//--------------------- .text._Z18convolution_kernelPfS_ii --------------------------
	.section	.text._Z18convolution_kernelPfS_ii,"ax",@progbits
	.align	128
        .global         _Z18convolution_kernelPfS_ii
        .type           _Z18convolution_kernelPfS_ii,@function
        .size           _Z18convolution_kernelPfS_ii,(.L_x_48 - _Z18convolution_kernelPfS_ii)
        .other          _Z18convolution_kernelPfS_ii,@"STO_CUDA_ENTRY STV_DEFAULT"
_Z18convolution_kernelPfS_ii:
.text._Z18convolution_kernelPfS_ii:
[----:B------:R-:W-:Y:S01]  /*0000*/  LDC R1, c[0x0][0x37c] ;  /* 0x0000df00ff017b82 */ /* 0x000fe20000000800 */
[----:B------:R-:W0:Y:S01]  /*0010*/  S2R R10, SR_CTAID.Y ;  /* 0x00000000000a7919 */ /* 0x000e220000002600 */
[----:B------:R-:W0:Y:S01]  /*0020*/  LDCU UR4, c[0x0][0x364] ;  /* 0x00006c80ff0477ac */ /* 0x000e220008000800 */
[----:B------:R-:W0:Y:S01]  /*0030*/  S2R R3, SR_TID.Y ;  /* 0x0000000000037919 */ /* 0x000e220000002200 */
[----:B------:R-:W1:Y:S01]  /*0040*/  LDCU UR5, c[0x0][0x360] ;  /* 0x00006c00ff0577ac */ /* 0x000e620008000800 */
[----:B------:R-:W1:Y:S01]  /*0050*/  S2R R6, SR_CTAID.X ;  /* 0x0000000000067919 */ /* 0x000e620000002500 */
[----:B------:R-:W2:Y:S01]  /*0060*/  LDCU.64 UR6, c[0x0][0x390] ;  /* 0x00007200ff0677ac */ /* 0x000ea20008000a00 */
[----:B------:R-:W1:Y:S01]  /*0070*/  S2R R5, SR_TID.X ;  /* 0x0000000000057919 */ /* 0x000e620000002100 */
[----:B0-----:R-:W-:-:S05]  /*0080*/  IMAD R10, R10, UR4, R3 ;  /* 0x000000040a0a7c24 */ /* 0x001fca000f8e0203 */
[----:B--2---:R-:W-:Y:S01]  /*0090*/  ISETP.GE.AND P0, PT, R10, UR7, PT ;  /* 0x000000070a007c0c */ /* 0x004fe2000bf06270 */
[----:B-1----:R-:W-:-:S05]  /*00a0*/  IMAD R6, R6, UR5, R5 ;  /* 0x0000000506067c24 */ /* 0x002fca000f8e0205 */
[----:B------:R-:W-:-:S13]  /*00b0*/  ISETP.GE.OR P0, PT, R6, UR6, P0 ;  /* 0x0000000606007c0c */ /* 0x000fda0008706670 */
[----:B------:R-:W-:Y:S05]  /*00c0*/  @P0 EXIT ;  /* 0x000000000000094d */ /* 0x000fea0003800000 */
[----:B------:R-:W0:Y:S01]  /*00d0*/  LDCU.64 UR8, c[0x0][0x380] ;  /* 0x00007000ff0877ac */ /* 0x000e220008000a00 */
[----:B------:R-:W-:Y:S01]  /*00e0*/  IADD3 R9, PT, PT, R10, -0x1, RZ ;  /* 0xffffffff0a097810 */ /* 0x000fe20007ffe0ff */
[----:B------:R-:W-:Y:S01]  /*00f0*/  BSSY.RECONVERGENT B2, `(.L_x_0) ;  /* 0x000001f000027945 */ /* 0x000fe20003800200 */
[----:B------:R-:W-:Y:S01]  /*0100*/  ISETP.GE.AND P0, PT, R6, 0x1, PT ;  /* 0x000000010600780c */ /* 0x000fe20003f06270 */
[----:B------:R-:W1:Y:S01]  /*0110*/  LDCU.64 UR4, c[0x0][0x358] ;  /* 0x00006b00ff0477ac */ /* 0x000e620008000a00 */
[----:B------:R-:W-:Y:S01]  /*0120*/  SHF.R.S32.HI R8, RZ, 0x1f, R6 ;  /* 0x0000001fff087819 */ /* 0x000fe20000011406 */
[----:B------:R-:W-:Y:S01]  /*0130*/  IMAD R9, R9, UR6, RZ ;  /* 0x0000000609097c24 */ /* 0x000fe2000f8e02ff */
[----:B------:R-:W-:Y:S01]  /*0140*/  ISETP.EQ.OR P0, PT, R10, RZ, !P0 ;  /* 0x000000ff0a00720c */ /* 0x000fe20004702670 */
[----:B------:R-:W-:Y:S02]  /*0150*/  HFMA2 R7, -RZ, RZ, 0, 0 ;  /* 0x00000000ff077431 */ /* 0x000fe400000001ff */
[----:B------:R-:W-:Y:S01]  /*0160*/  IMAD.MOV.U32 R2, RZ, RZ, 0x41100000 ;  /* 0x41100000ff027424 */ /* 0x000fe200078e00ff */
[----:B------:R-:W-:-:S04]  /*0170*/  IADD3 R0, P1, PT, R6, R9, RZ ;  /* 0x0000000906007210 */ /* 0x000fc80007f3e0ff */
[----:B------:R-:W-:Y:S02]  /*0180*/  LEA.HI.X.SX32 R3, R9, R8, 0x1, P1 ;  /* 0x0000000809037211 */ /* 0x000fe400008f0eff */
[----:B0-----:R-:W-:-:S04]  /*0190*/  LEA R4, P1, R0, UR8, 0x2 ;  /* 0x0000000800047c11 */ /* 0x001fc8000f8210ff */
[----:B------:R-:W-:Y:S01]  /*01a0*/  LEA.HI.X R5, R0, UR9, R3, 0x2, P1 ;  /* 0x0000000900057c11 */ /* 0x000fe200088f1403 */
[----:B-1----:R-:W-:Y:S08]  /*01b0*/  @P0 BRA `(.L_x_1) ;  /* 0x0000000000480947 */ /* 0x002ff00003800000 */
[----:B------:R-:W2:Y:S01]  /*01c0*/  LDG.E R0, desc[UR4][R4.64+-0x4] ;  /* 0xfffffc0404007981 */ /* 0x000ea2000c1e1900 */
[----:B------:R-:W2:Y:S01]  /*01d0*/  LDCU UR6, c[0x3][URZ] ;  /* 0x00c00000ff0677ac */ /* 0x000ea20008000800 */
[----:B------:R-:W-:Y:S01]  /*01e0*/  MOV R7, 0x3de38e39 ;  /* 0x3de38e3900077802 */ /* 0x000fe20000000f00 */
[----:B------:R-:W-:Y:S04]  /*01f0*/  BSSY.RECONVERGENT B3, `(.L_x_2) ;  /* 0x000000d000037945 */ /* 0x000fe80003800200 */
[----:B------:R-:W-:-:S04]  /*0200*/  FFMA R3, R7, -R2, 1 ;  /* 0x3f80000007037423 */ /* 0x000fc80000000802 */
[----:B------:R-:W-:Y:S01]  /*0210*/  FFMA R3, R3, R7, 0.11111111193895339966 ;  /* 0x3de38e3903037423 */ /* 0x000fe20000000007 */
[----:B--2---:R-:W-:-:S04]  /*0220*/  FMUL R0, R0, UR6 ;  /* 0x0000000600007c20 */ /* 0x004fc80008400000 */
[----:B------:R-:W0:Y:S01]  /*0230*/  FCHK P0, R0, 9 ;  /* 0x4110000000007902 */ /* 0x000e220000000000 */
[----:B------:R-:W-:-:S04]  /*0240*/  FFMA R7, R0, R3, RZ ;  /* 0x0000000300077223 */ /* 0x000fc800000000ff */
[----:B------:R-:W-:-:S04]  /*0250*/  FFMA R12, R7, -9, R0 ;  /* 0xc1100000070c7823 */ /* 0x000fc80000000000 */
[----:B------:R-:W-:Y:S01]  /*0260*/  FFMA R7, R3, R12, R7 ;  /* 0x0000000c03077223 */ /* 0x000fe20000000007 */
[----:B0-----:R-:W-:Y:S06]  /*0270*/  @!P0 BRA `(.L_x_3) ;  /* 0x0000000000108947 */ /* 0x001fec0003800000 */
[----:B------:R-:W-:Y:S01]  /*0280*/  IMAD.MOV.U32 R3, RZ, RZ, R0 ;  /* 0x000000ffff037224 */ /* 0x000fe200078e0000 */
[----:B------:R-:W-:-:S07]  /*0290*/  MOV R12, 0x2b0 ;  /* 0x000002b0000c7802 */ /* 0x000fce0000000f00 */
[----:B------:R-:W-:Y:S05]  /*02a0*/  CALL.REL.NOINC `($__internal_0_$__cuda_sm3x_div_rn_noftz_f32_slowpath) ;  /* 0x0000000c00247944 */ /* 0x000fea0003c00000 */
[----:B------:R-:W-:-:S07]  /*02b0*/  MOV R7, R0 ;  /* 0x0000000000077202 */ /* 0x000fce0000000f00 */
.L_x_3:
[----:B------:R-:W-:Y:S05]  /*02c0*/  BSYNC.RECONVERGENT B3 ;  /* 0x0000000000037941 */ /* 0x000fea0003800200 */
.L_x_2:
[----:B------:R-:W-:-:S07]  /*02d0*/  FADD R7, RZ, R7 ;  /* 0x00000007ff077221 */ /* 0x000fce0000000000 */
.L_x_1:
[----:B------:R-:W-:Y:S05]  /*02e0*/  BSYNC.RECONVERGENT B2 ;  /* 0x0000000000027941 */ /* 0x000fea0003800200 */
.L_x_0:
[----:B------:R-:W-:Y:S01]  /*02f0*/  ISETP.GE.AND P0, PT, R6, RZ, PT ;  /* 0x000000ff0600720c */ /* 0x000fe20003f06270 */
[----:B------:R-:W-:Y:S03]  /*0300*/  BSSY.RECONVERGENT B2, `(.L_x_4) ;  /* 0x0000016000027945 */ /* 0x000fe60003800200 */
[----:B------:R-:W-:-:S13]  /*0310*/  ISETP.EQ.OR P0, PT, R10, RZ, !P0 ;  /* 0x000000ff0a00720c */ /* 0x000fda0004702670 */
[----:B------:R-:W-:Y:S05]  /*0320*/  @P0 BRA `(.L_x_5) ;  /* 0x00000000004c0947 */ /* 0x000fea0003800000 */
[----:B------:R-:W0:Y:S01]  /*0330*/  LDC.64 R12, c[0x0][0x380] ;  /* 0x0000e000ff0c7b82 */ /* 0x000e220000000a00 */
[----:B------:R-:W-:Y:S01]  /*0340*/  IMAD.IADD R9, R6, 0x1, R9 ;  /* 0x0000000106097824 */ /* 0x000fe200078e0209 */
[----:B------:R-:W1:Y:S03]  /*0350*/  LDCU UR6, c[0x3][0x4] ;  /* 0x00c00080ff0677ac */ /* 0x000e660008000800 */
[----:B0-----:R-:W-:-:S06]  /*0360*/  IMAD.WIDE R12, R9, 0x4, R12 ;  /* 0x00000004090c7825 */ /* 0x001fcc00078e020c */
[----:B------:R-:W1:Y:S01]  /*0370*/  LDG.E R12, desc[UR4][R12.64] ;  /* 0x000000040c0c7981 */ /* 0x000e62000c1e1900 */
[----:B------:R-:W-:Y:S01]  /*0380*/  HFMA2 R9, -RZ, RZ, 1.4716796875, -0.0003798007965087890625 ;  /* 0x3de38e39ff097431 */ /* 0x000fe200000001ff */
[----:B------:R-:W-:Y:S04]  /*0390*/  BSSY.RECONVERGENT B3, `(.L_x_6) ;  /* 0x000000b000037945 */ /* 0x000fe80003800200 */
[----:B------:R-:W-:-:S04]  /*03a0*/  FFMA R0, R9, -R2, 1 ;  /* 0x3f80000009007423 */ /* 0x000fc80000000802 */
[----:B------:R-:W-:Y:S01]  /*03b0*/  FFMA R0, R0, R9, 0.11111111193895339966 ;  /* 0x3de38e3900007423 */ /* 0x000fe20000000009 */
[----:B-1----:R-:W-:-:S04]  /*03c0*/  FMUL R3, R12, UR6 ;  /* 0x000000060c037c20 */ /* 0x002fc80008400000 */
[----:B------:R-:W0:Y:S01]  /*03d0*/  FCHK P0, R3, 9 ;  /* 0x4110000003007902 */ /* 0x000e220000000000 */
[----:B------:R-:W-:-:S04]  /*03e0*/  FFMA R14, R0, R3, RZ ;  /* 0x00000003000e7223 */ /* 0x000fc800000000ff */
[----:B------:R-:W-:-:S04]  /*03f0*/  FFMA R9, R14, -9, R3 ;  /* 0xc11000000e097823 */ /* 0x000fc80000000003 */
[----:B------:R-:W-:Y:S01]  /*0400*/  FFMA R0, R0, R9, R14 ;  /* 0x0000000900007223 */ /* 0x000fe2000000000e */
[----:B0-----:R-:W-:Y:S06]  /*0410*/  @!P0 BRA `(.L_x_7) ;  /* 0x0000000000088947 */ /* 0x001fec0003800000 */
[----:B------:R-:W-:-:S07]  /*0420*/  MOV R12, 0x440 ;  /* 0x00000440000c7802 */ /* 0x000fce0000000f00 */
[----:B------:R-:W-:Y:S05]  /*0430*/  CALL.REL.NOINC `($__internal_0_$__cuda_sm3x_div_rn_noftz_f32_slowpath) ;  /* 0x0000000800c07944 */ /* 0x000fea0003c00000 */
.L_x_7:
[----:B------:R-:W-:Y:S05]  /*0440*/  BSYNC.RECONVERGENT B3 ;  /* 0x0000000000037941 */ /* 0x000fea0003800200 */
.L_x_6:
[----:B------:R-:W-:-:S07]  /*0450*/  FADD R7, R7, R0 ;  /* 0x0000000007077221 */ /* 0x000fce0000000000 */
.L_x_5:
[----:B------:R-:W-:Y:S05]  /*0460*/  BSYNC.RECONVERGENT B2 ;  /* 0x0000000000027941 */ /* 0x000fea0003800200 */
.L_x_4:
[----:B------:R-:W0:Y:S01]  /*0470*/  LDCU UR6, c[0x0][0x390] ;  /* 0x00007200ff0677ac */ /* 0x000e220008000800 */
[----:B------:R-:W-:Y:S01]  /*0480*/  VIADD R0, R6, 0x1 ;  /* 0x0000000106007836 */ /* 0x000fe20000000000 */
[----:B------:R-:W-:Y:S04]  /*0490*/  BSSY.RECONVERGENT B2, `(.L_x_8) ;  /* 0x0000015000027945 */ /* 0x000fe80003800200 */
[----:B0-----:R-:W-:-:S04]  /*04a0*/  ISETP.GE.AND P0, PT, R0, UR6, PT ;  /* 0x0000000600007c0c */ /* 0x001fc8000bf06270 */
[----:B------:R-:W-:-:S04]  /*04b0*/  ISETP.GT.AND P0, PT, R6, -0x2, !P0 ;  /* 0xfffffffe0600780c */ /* 0x000fc80004704270 */
[----:B------:R-:W-:-:S13]  /*04c0*/  ISETP.EQ.OR P1, PT, R10, RZ, !P0 ;  /* 0x000000ff0a00720c */ /* 0x000fda0004722670 */
[----:B------:R-:W-:Y:S05]  /*04d0*/  @P1 BRA `(.L_x_9) ;  /* 0x0000000000401947 */ /* 0x000fea0003800000 */
        /* <DEDUP_REMOVED lines=12> */
[----:B------:R-:W-:-:S07]  /*05a0*/  MOV R12, 0x5c0 ;  /* 0x000005c0000c7802 */ /* 0x000fce0000000f00 */
[----:B------:R-:W-:Y:S05]  /*05b0*/  CALL.REL.NOINC `($__internal_0_$__cuda_sm3x_div_rn_noftz_f32_slowpath) ;  /* 0x0000000800607944 */ /* 0x000fea0003c00000 */
.L_x_11:
[----:B------:R-:W-:Y:S05]  /*05c0*/  BSYNC.RECONVERGENT B3 ;  /* 0x0000000000037941 */ /* 0x000fea0003800200 */
.L_x_10:
[----:B------:R-:W-:-:S07]  /*05d0*/  FADD R7, R7, R0 ;  /* 0x0000000007077221 */ /* 0x000fce0000000000 */
.L_x_9:
[----:B------:R-:W-:Y:S05]  /*05e0*/  BSYNC.RECONVERGENT B2 ;  /* 0x0000000000027941 */ /* 0x000fea0003800200 */
.L_x_8:
[----:B------:R-:W0:Y:S01]  /*05f0*/  LDCU UR6, c[0x0][0x390] ;  /* 0x00007200ff0677ac */ /* 0x000e220008000800 */
[----:B------:R-:W-:Y:S01]  /*0600*/  BSSY.RECONVERGENT B2, `(.L_x_12) ;  /* 0x000001a000027945 */ /* 0x000fe20003800200 */
[----:B------:R-:W1:Y:S01]  /*0610*/  LDCU.64 UR8, c[0x0][0x380] ;  /* 0x00007000ff0877ac */ /* 0x000e620008000a00 */
[----:B0-----:R-:W-:Y:S01]  /*0620*/  ISETP.GT.AND P1, PT, R6, UR6, PT ;  /* 0x0000000606007c0c */ /* 0x001fe2000bf24270 */
[----:B------:R-:W-:-:S03]  /*0630*/  IMAD R9, R10, UR6, RZ ;  /* 0x000000060a097c24 */ /* 0x000fc6000f8e02ff */
[C---:B------:R-:W-:Y:S02]  /*0640*/  ISETP.GT.AND P1, PT, R6.reuse, RZ, !P1 ;  /* 0x000000ff0600720c */ /* 0x040fe40004f24270 */
[----:B------:R-:W-:-:S04]  /*0650*/  IADD3 R0, P2, PT, R6, R9, RZ ;  /* 0x0000000906007210 */ /* 0x000fc80007f5e0ff */
[----:B------:R-:W-:Y:S02]  /*0660*/  LEA.HI.X.SX32 R3, R9, R8, 0x1, P2 ;  /* 0x0000000809037211 */ /* 0x000fe400010f0eff */
[----:B-1----:R-:W-:-:S04]  /*0670*/  LEA R4, P2, R0, UR8, 0x2 ;  /* 0x0000000800047c11 */ /* 0x002fc8000f8410ff */
[----:B------:R-:W-:Y:S01]  /*0680*/  LEA.HI.X R5, R0, UR9, R3, 0x2, P2 ;  /* 0x0000000900057c11 */ /* 0x000fe200090f1403 */
[----:B------:R-:W-:Y:S08]  /*0690*/  @!P1 BRA `(.L_x_13) ;  /* 0x0000000000409947 */ /* 0x000ff00003800000 */
[----:B------:R-:W2:Y:S01]  /*06a0*/  LDG.E R0, desc[UR4][R4.64+-0x4] ;  /* 0xfffffc0404007981 */ /* 0x000ea2000c1e1900 */
[----:B------:R-:W2:Y:S01]  /*06b0*/  LDCU UR6, c[0x3][0xc] ;  /* 0x00c00180ff0677ac */ /* 0x000ea20008000800 */
[----:B------:R-:W-:Y:S01]  /*06c0*/  IMAD.MOV.U32 R11, RZ, RZ, 0x3de38e39 ;  /* 0x3de38e39ff0b7424 */ /* 0x000fe200078e00ff */
[----:B------:R-:W-:Y:S03]  /*06d0*/  BSSY.RECONVERGENT B3, `(.L_x_14) ;  /* 0x000000b000037945 */ /* 0x000fe60003800200 */
[----:B------:R-:W-:Y:S01]  /*06e0*/  FFMA R12, R11, -R2, 1 ;  /* 0x3f8000000b0c7423 */ /* 0x000fe20000000802 */
[----:B--2---:R-:W-:-:S03]  /*06f0*/  FMUL R3, R0, UR6 ;  /* 0x0000000600037c20 */ /* 0x004fc60008400000 */
[----:B------:R-:W-:Y:S01]  /*0700*/  FFMA R0, R12, R11, 0.11111111193895339966 ;  /* 0x3de38e390c007423 */ /* 0x000fe2000000000b */
[----:B------:R-:W0:Y:S03]  /*0710*/  FCHK P2, R3, 9 ;  /* 0x4110000003007902 */ /* 0x000e260000040000 */
[----:B------:R-:W-:-:S04]  /*0720*/  FFMA R12, R0, R3, RZ ;  /* 0x00000003000c7223 */ /* 0x000fc800000000ff */
[----:B------:R-:W-:-:S04]  /*0730*/  FFMA R11, R12, -9, R3 ;  /* 0xc11000000c0b7823 */ /* 0x000fc80000000003 */
[----:B------:R-:W-:Y:S01]  /*0740*/  FFMA R0, R0, R11, R12 ;  /* 0x0000000b00007223 */ /* 0x000fe2000000000c */
[----:B0-----:R-:W-:Y:S06]  /*0750*/  @!P2 BRA `(.L_x_15) ;  /* 0x000000000008a947 */ /* 0x001fec0003800000 */
[----:B------:R-:W-:-:S07]  /*0760*/  MOV R12, 0x780 ;  /* 0x00000780000c7802 */ /* 0x000fce0000000f00 */
[----:B------:R-:W-:Y:S05]  /*0770*/  CALL.REL.NOINC `($__internal_0_$__cuda_sm3x_div_rn_noftz_f32_slowpath) ;  /* 0x0000000400f07944 */ /* 0x000fea0003c00000 */
.L_x_15:
[----:B------:R-:W-:Y:S05]  /*0780*/  BSYNC.RECONVERGENT B3 ;  /* 0x0000000000037941 */ /* 0x000fea0003800200 */
.L_x_14:
[----:B------:R-:W-:-:S07]  /*0790*/  FADD R7, R7, R0 ;  /* 0x0000000007077221 */ /* 0x000fce0000000000 */
.L_x_13:
[----:B------:R-:W-:Y:S05]  /*07a0*/  BSYNC.RECONVERGENT B2 ;  /* 0x0000000000027941 */ /* 0x000fea0003800200 */
.L_x_12:
[----:B------:R-:W-:Y:S01]  /*07b0*/  ISETP.GE.AND P2, PT, R6, RZ, PT ;  /* 0x000000ff0600720c */ /* 0x000fe20003f46270 */
[----:B------:R-:W-:-:S12]  /*07c0*/  BSSY.RECONVERGENT B2, `(.L_x_16) ;  /* 0x0000015000027945 */ /* 0x000fd80003800200 */
[----:B------:R-:W-:Y:S05]  /*07d0*/  @!P2 BRA `(.L_x_17) ;  /* 0x00000000004ca947 */ /* 0x000fea0003800000 */
[----:B------:R-:W0:Y:S01]  /*07e0*/  LDC.64 R12, c[0x0][0x380] ;  /* 0x0000e000ff0c7b82 */ /* 0x000e220000000a00 */
[----:B------:R-:W-:Y:S01]  /*07f0*/  IADD3 R3, PT, PT, R6, R9, RZ ;  /* 0x0000000906037210 */ /* 0x000fe20007ffe0ff */
[----:B------:R-:W1:Y:S04]  /*0800*/  LDCU UR6, c[0x3][0x10] ;  /* 0x00c00200ff0677ac */ /* 0x000e680008000800 */
[----:B0-----:R-:W-:-:S06]  /*0810*/  IMAD.WIDE R12, R3, 0x4, R12 ;  /* 0x00000004030c7825 */ /* 0x001fcc00078e020c */
[----:B------:R-:W1:Y:S01]  /*0820*/  LDG.E R12, desc[UR4][R12.64] ;  /* 0x000000040c0c7981 */ /* 0x000e62000c1e1900 */
[----:B------:R-:W-:Y:S01]  /*0830*/  IMAD.MOV.U32 R11, RZ, RZ, 0x3de38e39 ;  /* 0x3de38e39ff0b7424 */ /* 0x000fe200078e00ff */
[----:B------:R-:W-:Y:S03]  /*0840*/  BSSY.RECONVERGENT B3, `(.L_x_18) ;  /* 0x000000b000037945 */ /* 0x000fe60003800200 */
        /* <DEDUP_REMOVED lines=10> */
.L_x_19:
[----:B------:R-:W-:Y:S05]  /*08f0*/  BSYNC.RECONVERGENT B3 ;  /* 0x0000000000037941 */ /* 0x000fea0003800200 */
.L_x_18:
[----:B------:R-:W-:-:S07]  /*0900*/  FADD R7, R7, R0 ;  /* 0x0000000007077221 */ /* 0x000fce0000000000 */
.L_x_17:
[----:B------:R-:W-:Y:S05]  /*0910*/  BSYNC.RECONVERGENT B2 ;  /* 0x0000000000027941 */ /* 0x000fea0003800200 */
.L_x_16:
[----:B------:R-:W-:Y:S04]  /*0920*/  BSSY.RECONVERGENT B2, `(.L_x_20) ;  /* 0x0000012000027945 */ /* 0x000fe80003800200 */
[----:B------:R-:W-:Y:S05]  /*0930*/  @!P0 BRA `(.L_x_21) ;  /* 0x0000000000408947 */ /* 0x000fea0003800000 */
[----:B------:R-:W2:Y:S01]  /*0940*/  LDG.E R4, desc[UR4][R4.64+0x4] ;  /* 0x0000040404047981 */ /* 0x000ea2000c1e1900 */
[----:B------:R-:W2:Y:S01]  /*0950*/  LDCU UR6, c[0x3][0x14] ;  /* 0x00c00280ff0677ac */ /* 0x000ea20008000800 */
[----:B------:R-:W-:Y:S01]  /*0960*/  HFMA2 R11, -RZ, RZ, 1.4716796875, -0.0003798007965087890625 ;  /* 0x3de38e39ff0b7431 */ /* 0x000fe200000001ff */
        /* <DEDUP_REMOVED lines=11> */
.L_x_23:
[----:B------:R-:W-:Y:S05]  /*0a20*/  BSYNC.RECONVERGENT B3 ;  /* 0x0000000000037941 */ /* 0x000fea0003800200 */
.L_x_22:
[----:B------:R-:W-:-:S07]  /*0a30*/  FADD R7, R7, R0 ;  /* 0x0000000007077221 */ /* 0x000fce0000000000 */
.L_x_21:
[----:B------:R-:W-:Y:S05]  /*0a40*/  BSYNC.RECONVERGENT B2 ;  /* 0x0000000000027941 */ /* 0x000fea0003800200 */
.L_x_20:
[----:B------:R-:W0:Y:S01]  /*0a50*/  LDCU.64 UR6, c[0x0][0x390] ;  /* 0x00007200ff0677ac */ /* 0x000e220008000a00 */
[----:B------:R-:W-:Y:S01]  /*0a60*/  IADD3 R10, PT, PT, R10, 0x1, RZ ;  /* 0x000000010a0a7810 */ /* 0x000fe20007ffe0ff */
[----:B------:R-:W-:Y:S01]  /*0a70*/  BSSY.RECONVERGENT B2, `(.L_x_24) ;  /* 0x0000019000027945 */ /* 0x000fe20003800200 */
[----:B------:R-:W1:Y:S01]  /*0a80*/  LDCU.64 UR8, c[0x0][0x380] ;  /* 0x00007000ff0877ac */ /* 0x000e620008000a00 */
[----:B0-----:R-:W-:Y:S01]  /*0a90*/  VIADD R11, R9, UR6 ;  /* 0x00000006090b7c36 */ /* 0x001fe20008000000 */
[----:B------:R-:W-:-:S04]  /*0aa0*/  ISETP.GE.U32.OR P1, PT, R10, UR7, !P1 ;  /* 0x000000070a007c0c */ /* 0x000fc8000cf26470 */
[----:B------:R-:W-:-:S04]  /*0ab0*/  IADD3 R0, P2, PT, R6, R11, RZ ;  /* 0x0000000b06007210 */ /* 0x000fc80007f5e0ff */
[----:B------:R-:W-:Y:S02]  /*0ac0*/  LEA.HI.X.SX32 R3, R11, R8, 0x1, P2 ;  /* 0x000000080b037211 */ /* 0x000fe400010f0eff */
[----:B-1----:R-:W-:-:S04]  /*0ad0*/  LEA R4, P2, R0, UR8, 0x2 ;  /* 0x0000000800047c11 */ /* 0x002fc8000f8410ff */
[----:B------:R-:W-:Y:S01]  /*0ae0*/  LEA.HI.X R5, R0, UR9, R3, 0x2, P2 ;  /* 0x0000000900057c11 */ /* 0x000fe200090f1403 */
[----:B------:R-:W-:Y:S08]  /*0af0*/  @P1 BRA `(.L_x_25) ;  /* 0x0000000000401947 */ /* 0x000ff00003800000 */
        /* <DEDUP_REMOVED lines=14> */
.L_x_27:
[----:B------:R-:W-:Y:S05]  /*0be0*/  BSYNC.RECONVERGENT B3 ;  /* 0x0000000000037941 */ /* 0x000fea0003800200 */
.L_x_26:
[----:B------:R-:W-:-:S07]  /*0bf0*/  FADD R7, R7, R0 ;  /* 0x0000000007077221 */ /* 0x000fce0000000000 */
.L_x_25:
[----:B------:R-:W-:Y:S05]  /*0c00*/  BSYNC.RECONVERGENT B2 ;  /* 0x0000000000027941 */ /* 0x000fea0003800200 */
.L_x_24:
[----:B------:R-:W0:Y:S01]  /*0c10*/  LDCU UR6, c[0x0][0x394] ;  /* 0x00007280ff0677ac */ /* 0x000e220008000800 */
[----:B------:R-:W-:Y:S01]  /*0c20*/  ISETP.GE.AND P1, PT, R6, RZ, PT ;  /* 0x000000ff0600720c */ /* 0x000fe20003f26270 */
[----:B------:R-:W-:Y:S03]  /*0c30*/  BSSY.RECONVERGENT B2, `(.L_x_28) ;  /* 0x0000016000027945 */ /* 0x000fe60003800200 */
[----:B0-----:R-:W-:-:S13]  /*0c40*/  ISETP.GE.U32.OR P1, PT, R10, UR6, !P1 ;  /* 0x000000060a007c0c */ /* 0x001fda000cf26470 */
[----:B------:R-:W-:Y:S05]  /*0c50*/  @P1 BRA `(.L_x_29) ;  /* 0x00000000004c1947 */ /* 0x000fea0003800000 */
        /* <DEDUP_REMOVED lines=17> */
.L_x_31:
[----:B------:R-:W-:Y:S05]  /*0d70*/  BSYNC.RECONVERGENT B3 ;  /* 0x0000000000037941 */ /* 0x000fea0003800200 */
.L_x_30:
[----:B------:R-:W-:-:S07]  /*0d80*/  FADD R7, R7, R0 ;  /* 0x0000000007077221 */ /* 0x000fce0000000000 */
.L_x_29:
[----:B------:R-:W-:Y:S05]  /*0d90*/  BSYNC.RECONVERGENT B2 ;  /* 0x0000000000027941 */ /* 0x000fea0003800200 */
.L_x_28:
[----:B------:R-:W0:Y:S01]  /*0da0*/  LDCU UR6, c[0x0][0x394] ;  /* 0x00007280ff0677ac */ /* 0x000e220008000800 */
[----:B------:R-:W-:Y:S01]  /*0db0*/  BSSY.RECONVERGENT B2, `(.L_x_32) ;  /* 0x0000013000027945 */ /* 0x000fe20003800200 */
[----:B0-----:R-:W-:-:S13]  /*0dc0*/  ISETP.GE.U32.OR P0, PT, R10, UR6, !P0 ;  /* 0x000000060a007c0c */ /* 0x001fda000c706470 */
        /* <DEDUP_REMOVED lines=15> */
.L_x_35:
[----:B------:R-:W-:Y:S05]  /*0ec0*/  BSYNC.RECONVERGENT B3 ;  /* 0x0000000000037941 */ /* 0x000fea0003800200 */
.L_x_34:
[----:B------:R-:W-:-:S07]  /*0ed0*/  FADD R7, R7, R0 ;  /* 0x0000000007077221 */ /* 0x000fce0000000000 */
.L_x_33:
[----:B------:R-:W-:Y:S05]  /*0ee0*/  BSYNC.RECONVERGENT B2 ;  /* 0x0000000000027941 */ /* 0x000fea0003800200 */
.L_x_32:
[----:B------:R-:W0:Y:S01]  /*0ef0*/  LDC.64 R2, c[0x0][0x388] ;  /* 0x0000e200ff027b82 */ /* 0x000e220000000a00 */
[----:B------:R-:W-:-:S04]  /*0f00*/  IMAD.IADD R9, R6, 0x1, R9 ;  /* 0x0000000106097824 */ /* 0x000fc800078e0209 */
[----:B0-----:R-:W-:-:S05]  /*0f10*/  IMAD.WIDE R2, R9, 0x4, R2 ;  /* 0x0000000409027825 */ /* 0x001fca00078e0202 */
[----:B------:R-:W-:Y:S01]  /*0f20*/  STG.E desc[UR4][R2.64], R7 ;  /* 0x0000000702007986 */ /* 0x000fe2000c101904 */
[----:B------:R-:W-:Y:S05]  /*0f30*/  EXIT ;  /* 0x000000000000794d */ /* 0x000fea0003800000 */
        .weak           $__internal_0_$__cuda_sm3x_div_rn_noftz_f32_slowpath
        .type           $__internal_0_$__cuda_sm3x_div_rn_noftz_f32_slowpath,@function
        .size           $__internal_0_$__cuda_sm3x_div_rn_noftz_f32_slowpath,(.L_x_48 - $__internal_0_$__cuda_sm3x_div_rn_noftz_f32_slowpath)
$__internal_0_$__cuda_sm3x_div_rn_noftz_f32_slowpath:
[----:B------:R-:W-:Y:S01]  /*0f40*/  SHF.R.U32.HI R13, RZ, 0x17, R2 ;  /* 0x00000017ff0d7819 */ /* 0x000fe20000011602 */
[----:B------:R-:W-:Y:S01]  /*0f50*/  BSSY.RECONVERGENT B0, `(.L_x_36) ;  /* 0x0000064000007945 */ /* 0x000fe20003800200 */
[----:B------:R-:W-:Y:S01]  /*0f60*/  SHF.R.U32.HI R0, RZ, 0x17, R3 ;  /* 0x00000017ff007819 */ /* 0x000fe20000011603 */
[----:B------:R-:W-:Y:S01]  /*0f70*/  HFMA2 R16, -RZ, RZ, 2.53125, 0 ;  /* 0x41100000ff107431 */ /* 0x000fe200000001ff */
[----:B------:R-:W-:Y:S02]  /*0f80*/  LOP3.LUT R13, R13, 0xff, RZ, 0xc0, !PT ;  /* 0x000000ff0d0d7812 */ /* 0x000fe400078ec0ff */
[----:B------:R-:W-:Y:S02]  /*0f90*/  LOP3.LUT R18, R0, 0xff, RZ, 0xc0, !PT ;  /* 0x000000ff00127812 */ /* 0x000fe400078ec0ff */
[----:B------:R-:W-:-:S03]  /*0fa0*/  IADD3 R15, PT, PT, R13, -0x1, RZ ;  /* 0xffffffff0d0f7810 */ /* 0x000fc60007ffe0ff */
[----:B------:R-:W-:Y:S01]  /*0fb0*/  VIADD R17, R18, 0xffffffff ;  /* 0xffffffff12117836 */ /* 0x000fe20000000000 */
[----:B------:R-:W-:-:S04]  /*0fc0*/  ISETP.GT.U32.AND P2, PT, R15, 0xfd, PT ;  /* 0x000000fd0f00780c */ /* 0x000fc80003f44070 */
[----:B------:R-:W-:-:S13]  /*0fd0*/  ISETP.GT.U32.OR P2, PT, R17, 0xfd, P2 ;  /* 0x000000fd1100780c */ /* 0x000fda0001744470 */
[----:B------:R-:W-:Y:S01]  /*0fe0*/  @!P2 IMAD.MOV.U32 R14, RZ, RZ, RZ ;  /* 0x000000ffff0ea224 */ /* 0x000fe200078e00ff */
[----:B------:R-:W-:Y:S06]  /*0ff0*/  @!P2 BRA `(.L_x_37) ;  /* 0x000000000060a947 */ /* 0x000fec0003800000 */
[----:B------:R-:W-:Y:S02]  /*1000*/  MOV R0, 0x41100000 ;  /* 0x4110000000007802 */ /* 0x000fe40000000f00 */
[----:B------:R-:W-:Y:S02]  /*1010*/  FSETP.GTU.FTZ.AND P2, PT, |R3|, +INF , PT ;  /* 0x7f8000000300780b */ /* 0x000fe40003f5c200 */
[----:B------:R-:W-:-:S04]  /*1020*/  FSETP.GTU.FTZ.AND P3, PT, |R0|, +INF , PT ;  /* 0x7f8000000000780b */ /* 0x000fc80003f7c200 */
[----:B------:R-:W-:-:S13]  /*1030*/  PLOP3.LUT P2, PT, P2, P3, PT, 0xf8, 0x8f ;  /* 0x00000000008f781c */ /* 0x000fda0001747f70 */
[----:B------:R-:W-:Y:S05]  /*1040*/  @P2 BRA `(.L_x_38) ;  /* 0x00000004004c2947 */ /* 0x000fea0003800000 */
[----:B------:R-:W-:-:S13]  /*1050*/  LOP3.LUT P2, RZ, R16, 0x7fffffff, R3, 0xc8, !PT ;  /* 0x7fffffff10ff7812 */ /* 0x000fda000784c803 */
[----:B------:R-:W-:Y:S05]  /*1060*/  @!P2 BRA `(.L_x_39) ;  /* 0x00000004003ca947 */ /* 0x000fea0003800000 */
[C---:B------:R-:W-:Y:S02]  /*1070*/  FSETP.NEU.FTZ.AND P4, PT, |R3|.reuse, +INF , PT ;  /* 0x7f8000000300780b */ /* 0x040fe40003f9d200 */
[----:B------:R-:W-:Y:S02]  /*1080*/  FSETP.NEU.FTZ.AND P3, PT, |R0|, +INF , PT ;  /* 0x7f8000000000780b */ /* 0x000fe40003f7d200 */
[----:B------:R-:W-:-:S11]  /*1090*/  FSETP.NEU.FTZ.AND P2, PT, |R3|, +INF , PT ;  /* 0x7f8000000300780b */ /* 0x000fd60003f5d200 */
[----:B------:R-:W-:Y:S05]  /*10a0*/  @!P3 BRA !P4, `(.L_x_39) ;  /* 0x00000004002cb947 */ /* 0x000fea0006000000 */
[----:B------:R-:W-:-:S04]  /*10b0*/  LOP3.LUT P4, RZ, R3, 0x7fffffff, RZ, 0xc0, !PT ;  /* 0x7fffffff03ff7812 */ /* 0x000fc8000788c0ff */
[----:B------:R-:W-:-:S13]  /*10c0*/  PLOP3.LUT P3, PT, P3, P4, PT, 0x2f, 0xf2 ;  /* 0x0000000000f2781c */ /* 0x000fda0001f68577 */
[----:B------:R-:W-:Y:S05]  /*10d0*/  @P3 BRA `(.L_x_40) ;  /* 0x0000000400183947 */ /* 0x000fea0003800000 */
[----:B------:R-:W-:-:S04]  /*10e0*/  LOP3.LUT P3, RZ, R16, 0x7fffffff, RZ, 0xc0, !PT ;  /* 0x7fffffff10ff7812 */ /* 0x000fc8000786c0ff */
[----:B------:R-:W-:-:S13]  /*10f0*/  PLOP3.LUT P2, PT, P2, P3, PT, 0x2f, 0xf2 ;  /* 0x0000000000f2781c */ /* 0x000fda0001746577 */
[----:B------:R-:W-:Y:S05]  /*1100*/  @P2 BRA `(.L_x_41) ;  /* 0x0000000400002947 */ /* 0x000fea0003800000 */
[----:B------:R-:W-:Y:S02]  /*1110*/  ISETP.GE.AND P2, PT, R17, RZ, PT ;  /* 0x000000ff1100720c */ /* 0x000fe40003f46270 */
[----:B------:R-:W-:-:S11]  /*1120*/  ISETP.GE.AND P3, PT, R15, RZ, PT ;  /* 0x000000ff0f00720c */ /* 0x000fd60003f66270 */
[----:B------:R-:W-:Y:S01]  /*1130*/  @P2 IMAD.MOV.U32 R14, RZ, RZ, RZ ;  /* 0x000000ffff0e2224 */ /* 0x000fe200078e00ff */
[----:B------:R-:W-:Y:S01]  /*1140*/  @!P2 MOV R14, 0xffffffc0 ;  /* 0xffffffc0000ea802 */ /* 0x000fe20000000f00 */
[----:B------:R-:W-:Y:S01]  /*1150*/  @!P2 FFMA R3, R3, 1.84467440737095516160e+19, RZ ;  /* 0x5f8000000303a823 */ /* 0x000fe200000000ff */
[----:B------:R-:W-:-:S03]  /*1160*/  @!P3 FFMA R16, R0, 1.84467440737095516160e+19, RZ ;  /* 0x5f8000000010b823 */ /* 0x000fc600000000ff */
[----:B------:R-:W-:-:S07]  /*1170*/  @!P3 VIADD R14, R14, 0x40 ;  /* 0x000000400e0eb836 */ /* 0x000fce0000000000 */
.L_x_37:
[----:B------:R-:W-:Y:S01]  /*1180*/  LEA R15, R13, 0xc0800000, 0x17 ;  /* 0xc08000000d0f7811 */ /* 0x000fe200078eb8ff */
[----:B------:R-:W-:Y:S03]  /*1190*/  BSSY.RECONVERGENT B1, `(.L_x_42) ;  /* 0x0000036000017945 */ /* 0x000fe60003800200 */
[----:B------:R-:W-:Y:S01]  /*11a0*/  IADD3 R17, PT, PT, -R15, R16, RZ ;  /* 0x000000100f117210 */ /* 0x000fe20007ffe1ff */
[----:B------:R-:W-:-:S03]  /*11b0*/  VIADD R16, R18, 0xffffff81 ;  /* 0xffffff8112107836 */ /* 0x000fc60000000000 */
[----:B------:R0:W1:Y:S01]  /*11c0*/  MUFU.RCP R15, R17 ;  /* 0x00000011000f7308 */ /* 0x0000620000001000 */
[----:B------:R-:W-:Y:S01]  /*11d0*/  FADD.FTZ R19, -R17, -RZ ;  /* 0x800000ff11137221 */ /* 0x000fe20000010100 */
[C---:B------:R-:W-:Y:S01]  /*11e0*/  IMAD R0, R16.reuse, -0x800000, R3 ;  /* 0xff80000010007824 */ /* 0x040fe200078e0203 */
[----:B0-----:R-:W-:-:S04]  /*11f0*/  IADD3 R17, PT, PT, R16, 0x7f, -R13 ;  /* 0x0000007f10117810 */ /* 0x001fc80007ffe80d */
[----:B------:R-:W-:Y:S01]  /*1200*/  IADD3 R17, PT, PT, R17, R14, RZ ;  /* 0x0000000e11117210 */ /* 0x000fe20007ffe0ff */
[----:B-1----:R-:W-:-:S04]  /*1210*/  FFMA R18, R15, R19, 1 ;  /* 0x3f8000000f127423 */ /* 0x002fc80000000013 */
[----:B------:R-:W-:-:S04]  /*1220*/  FFMA R3, R15, R18, R15 ;  /* 0x000000120f037223 */ /* 0x000fc8000000000f */
[----:B------:R-:W-:-:S04]  /*1230*/  FFMA R18, R0, R3, RZ ;  /* 0x0000000300127223 */ /* 0x000fc800000000ff */
[----:B------:R-:W-:-:S04]  /*1240*/  FFMA R15, R19, R18, R0 ;  /* 0x00000012130f7223 */ /* 0x000fc80000000000 */
[----:B------:R-:W-:-:S04]  /*1250*/  FFMA R18, R3, R15, R18 ;  /* 0x0000000f03127223 */ /* 0x000fc80000000012 */
[----:B------:R-:W-:-:S04]  /*1260*/  FFMA R15, R19, R18, R0 ;  /* 0x00000012130f7223 */ /* 0x000fc80000000000 */
[----:B------:R-:W-:-:S05]  /*1270*/  FFMA R0, R3, R15, R18 ;  /* 0x0000000f03007223 */ /* 0x000fca0000000012 */
[----:B------:R-:W-:-:S04]  /*1280*/  SHF.R.U32.HI R13, RZ, 0x17, R0 ;  /* 0x00000017ff0d7819 */ /* 0x000fc80000011600 */
[----:B------:R-:W-:-:S05]  /*1290*/  LOP3.LUT R13, R13, 0xff, RZ, 0xc0, !PT ;  /* 0x000000ff0d0d7812 */ /* 0x000fca00078ec0ff */
[----:B------:R-:W-:-:S05]  /*12a0*/  IMAD.IADD R16, R13, 0x1, R17 ;  /* 0x000000010d107824 */ /* 0x000fca00078e0211 */
[----:B------:R-:W-:-:S04]  /*12b0*/  IADD3 R13, PT, PT, R16, -0x1, RZ ;  /* 0xffffffff100d7810 */ /* 0x000fc80007ffe0ff */
[----:B------:R-:W-:-:S13]  /*12c0*/  ISETP.GE.U32.AND P2, PT, R13, 0xfe, PT ;  /* 0x000000fe0d00780c */ /* 0x000fda0003f46070 */
[----:B------:R-:W-:Y:S05]  /*12d0*/  @!P2 BRA `(.L_x_43) ;  /* 0x000000000080a947 */ /* 0x000fea0003800000 */
[----:B------:R-:W-:-:S13]  /*12e0*/  ISETP.GT.AND P2, PT, R16, 0xfe, PT ;  /* 0x000000fe1000780c */ /* 0x000fda0003f44270 */
[----:B------:R-:W-:Y:S05]  /*12f0*/  @P2 BRA `(.L_x_44) ;  /* 0x00000000006c2947 */ /* 0x000fea0003800000 */
[----:B------:R-:W-:-:S13]  /*1300*/  ISETP.GE.AND P2, PT, R16, 0x1, PT ;  /* 0x000000011000780c */ /* 0x000fda0003f46270 */
[----:B------:R-:W-:Y:S05]  /*1310*/  @P2 BRA `(.L_x_45) ;  /* 0x0000000000742947 */ /* 0x000fea0003800000 */
[----:B------:R-:W-:Y:S02]  /*1320*/  ISETP.GE.AND P2, PT, R16, -0x18, PT ;  /* 0xffffffe81000780c */ /* 0x000fe40003f46270 */
[----:B------:R-:W-:-:S11]  /*1330*/  LOP3.LUT R0, R0, 0x80000000, RZ, 0xc0, !PT ;  /* 0x8000000000007812 */ /* 0x000fd600078ec0ff */
[----:B------:R-:W-:Y:S05]  /*1340*/  @!P2 BRA `(.L_x_45) ;  /* 0x000000000068a947 */ /* 0x000fea0003800000 */
[-CC-:B------:R-:W-:Y:S01]  /*1350*/  FFMA.RZ R13, R3, R15.reuse, R18.reuse ;  /* 0x0000000f030d7223 */ /* 0x180fe2000000c012 */
[C---:B------:R-:W-:Y:S02]  /*1360*/  ISETP.NE.AND P4, PT, R16.reuse, RZ, PT ;  /* 0x000000ff1000720c */ /* 0x040fe40003f85270 */
[C---:B------:R-:W-:Y:S02]  /*1370*/  ISETP.NE.AND P3, PT, R16.reuse, RZ, PT ;  /* 0x000000ff1000720c */ /* 0x040fe40003f65270 */
[----:B------:R-:W-:Y:S01]  /*1380*/  LOP3.LUT R14, R13, 0x7fffff, RZ, 0xc0, !PT ;  /* 0x007fffff0d0e7812 */ /* 0x000fe200078ec0ff */
[CCC-:B------:R-:W-:Y:S01]  /*1390*/  FFMA.RP R13, R3.reuse, R15.reuse, R18.reuse ;  /* 0x0000000f030d7223 */ /* 0x1c0fe20000008012 */
[----:B------:R-:W-:Y:S01]  /*13a0*/  FFMA.RM R18, R3, R15, R18 ;  /* 0x0000000f03127223 */ /* 0x000fe20000004012 */
[----:B------:R-:W-:Y:S01]  /*13b0*/  VIADD R3, R16, 0x20 ;  /* 0x0000002010037836 */ /* 0x000fe20000000000 */
[----:B------:R-:W-:Y:S02]  /*13c0*/  LOP3.LUT R14, R14, 0x800000, RZ, 0xfc, !PT ;  /* 0x008000000e0e7812 */ /* 0x000fe400078efcff */
[----:B------:R-:W-:-:S02]  /*13d0*/  IADD3 R15, PT, PT, -R16, RZ, RZ ;  /* 0x000000ff100f7210 */ /* 0x000fc40007ffe1ff */
[----:B------:R-:W-:Y:S02]  /*13e0*/  SHF.L.U32 R3, R14, R3, RZ ;  /* 0x000000030e037219 */ /* 0x000fe400000006ff */
[----:B------:R-:W-:Y:S02]  /*13f0*/  FSETP.NEU.FTZ.AND P2, PT, R13, R18, PT ;  /* 0x000000120d00720b */ /* 0x000fe40003f5d000 */
[----:B------:R-:W-:Y:S02]  /*1400*/  SEL R13, R15, RZ, P4 ;  /* 0x000000ff0f0d7207 */ /* 0x000fe40002000000 */
[----:B------:R-:W-:Y:S02]  /*1410*/  ISETP.NE.AND P3, PT, R3, RZ, P3 ;  /* 0x000000ff0300720c */ /* 0x000fe40001f65270 */
[----:B------:R-:W-:Y:S02]  /*1420*/  SHF.R.U32.HI R13, RZ, R13, R14 ;  /* 0x0000000dff0d7219 */ /* 0x000fe4000001160e */
[----:B------:R-:W-:-:S02]  /*1430*/  PLOP3.LUT P2, PT, P2, P3, PT, 0xf8, 0x8f ;  /* 0x00000000008f781c */ /* 0x000fc40001747f70 */
[----:B------:R-:W-:Y:S02]  /*1440*/  SHF.R.U32.HI R14, RZ, 0x1, R13 ;  /* 0x00000001ff0e7819 */ /* 0x000fe4000001160d */
[----:B------:R-:W-:-:S04]  /*1450*/  SEL R3, RZ, 0x1, !P2 ;  /* 0x00000001ff037807 */ /* 0x000fc80005000000 */
[----:B------:R-:W-:-:S04]  /*1460*/  LOP3.LUT R16, R3, 0x1, R14, 0xf8, !PT ;  /* 0x0000000103107812 */ /* 0x000fc800078ef80e */
[----:B------:R-:W-:-:S05]  /*1470*/  LOP3.LUT R13, R16, R13, RZ, 0xc0, !PT ;  /* 0x0000000d100d7212 */ /* 0x000fca00078ec0ff */
[----:B------:R-:W-:-:S05]  /*1480*/  IMAD.IADD R13, R14, 0x1, R13 ;  /* 0x000000010e0d7824 */ /* 0x000fca00078e020d */
[----:B------:R-:W-:Y:S01]  /*1490*/  LOP3.LUT R0, R13, R0, RZ, 0xfc, !PT ;  /* 0x000000000d007212 */ /* 0x000fe200078efcff */
[----:B------:R-:W-:Y:S06]  /*14a0*/  BRA `(.L_x_45) ;  /* 0x0000000000107947 */ /* 0x000fec0003800000 */
.L_x_44:
[----:B------:R-:W-:-:S04]  /*14b0*/  LOP3.LUT R0, R0, 0x80000000, RZ, 0xc0, !PT ;  /* 0x8000000000007812 */ /* 0x000fc800078ec0ff */
[----:B------:R-:W-:Y:S01]  /*14c0*/  LOP3.LUT R0, R0, 0x7f800000, RZ, 0xfc, !PT ;  /* 0x7f80000000007812 */ /* 0x000fe200078efcff */
[----:B------:R-:W-:Y:S06]  /*14d0*/  BRA `(.L_x_45) ;  /* 0x0000000000047947 */ /* 0x000fec0003800000 */
.L_x_43:
[----:B------:R-:W-:-:S07]  /*14e0*/  LEA R0, R17, R0, 0x17 ;  /* 0x0000000011007211 */ /* 0x000fce00078eb8ff */
.L_x_45:
[----:B------:R-:W-:Y:S05]  /*14f0*/  BSYNC.RECONVERGENT B1 ;  /* 0x0000000000017941 */ /* 0x000fea0003800200 */
.L_x_42:
[----:B------:R-:W-:Y:S05]  /*1500*/  BRA `(.L_x_46) ;  /* 0x0000000000207947 */ /* 0x000fea0003800000 */
.L_x_41:
[----:B------:R-:W-:-:S04]  /*1510*/  LOP3.LUT R0, R16, 0x80000000, R3, 0x48, !PT ;  /* 0x8000000010007812 */ /* 0x000fc800078e4803 */
[----:B------:R-:W-:Y:S01]  /*1520*/  LOP3.LUT R0, R0, 0x7f800000, RZ, 0xfc, !PT ;  /* 0x7f80000000007812 */ /* 0x000fe200078efcff */
[----:B------:R-:W-:Y:S06]  /*1530*/  BRA `(.L_x_46) ;  /* 0x0000000000147947 */ /* 0x000fec0003800000 */
.L_x_40:
[----:B------:R-:W-:Y:S01]  /*1540*/  LOP3.LUT R0, R16, 0x80000000, R3, 0x48, !PT ;  /* 0x8000000010007812 */ /* 0x000fe200078e4803 */
[----:B------:R-:W-:Y:S06]  /*1550*/  BRA `(.L_x_46) ;  /* 0x00000000000c7947 */ /* 0x000fec0003800000 */
.L_x_39:
[----:B------:R-:W0:Y:S01]  /*1560*/  MUFU.RSQ R0, -QNAN ;  /* 0xffc0000000007908 */ /* 0x000e220000001400 */
[----:B------:R-:W-:Y:S05]  /*1570*/  BRA `(.L_x_46) ;  /* 0x0000000000047947 */ /* 0x000fea0003800000 */
.L_x_38:
[----:B------:R-:W-:-:S07]  /*1580*/  FADD.FTZ R0, R3, R0 ;  /* 0x0000000003007221 */ /* 0x000fce0000010000 */
.L_x_46:
[----:B------:R-:W-:Y:S05]  /*1590*/  BSYNC.RECONVERGENT B0 ;  /* 0x0000000000007941 */ /* 0x000fea0003800200 */
.L_x_36:
[----:B------:R-:W-:-:S04]  /*15a0*/  IMAD.MOV.U32 R13, RZ, RZ, 0x0 ;  /* 0x00000000ff0d7424 */ /* 0x000fc800078e00ff */
[----:B0-----:R-:W-:Y:S05]  /*15b0*/  RET.REL.NODEC R12 `(_Z18convolution_kernelPfS_ii) ;  /* 0xffffffe80c907950 */ /* 0x001fea0003c3ffff */
.L_x_47:
[----:B------:R-:W-:-:S00]  /*15c0*/  BRA `(.L_x_47) ;  /* 0xfffffffc00fc7947 */ /* 0x000fc0000383ffff */
[----:B------:R-:W-:-:S00]  /*15d0*/  NOP ;  /* 0x0000000000007918 */ /* 0x000fc00000000000 */
        /* <DEDUP_REMOVED lines=10> */
.L_x_48:


//--------------------- .nv.shared.reserved.0     --------------------------
	.section	.nv.shared.reserved.0,"aw",@nobits
	.weak		__nv_reservedSMEM_offset_0_alias
	.size		__nv_reservedSMEM_offset_0_alias, 0, 64
	.other		__nv_reservedSMEM_offset_0_alias,@"STO_CUDA_RESERVED_SHARED STV_DEFAULT"
__nv_reservedSMEM_offset_0_alias:
	.zero		0
	.zero		64


//--------------------- .nv.constant0._Z18convolution_kernelPfS_ii --------------------------
	.section	.nv.constant0._Z18convolution_kernelPfS_ii,"a",@progbits
	.sectionflags	@""
	.align	4
.nv.constant0._Z18convolution_kernelPfS_ii:
	.zero		920


//--------------------- SYMBOLS --------------------------

	.type		.nv.reservedSmem.offset0,@object
	.size		.nv.reservedSmem.offset0,0x4
